//
// Generated by NVIDIA NVVM Compiler
//
// Compiler Build ID: CL-36424714
// Cuda compilation tools, release 13.0, V13.0.88
// Based on NVVM 20.0.0
//

.version 9.0
.target sm_100
.address_size 64

	// .globl	_Z14hello_from_gpuv
.extern .func  (.param .b32 func_retval0) vprintf
(
	.param .b64 vprintf_param_0,
	.param .b64 vprintf_param_1
)
;
.global .align 1 .b8 $str[14] = {72, 101, 108, 108, 111, 32, 87, 111, 114, 108, 100, 33, 10};

.visible .entry _Z14hello_from_gpuv()
{
	.reg .b32 	%r<3>;
	.reg .b64 	%rd<3>;

	mov.u64 	%rd1, $str;
	cvta.global.u64 	%rd2, %rd1;
	{ // callseq 0, 0
	.param .b64 param0;
	st.param.b64 	[param0], %rd2;
	.param .b64 param1;
	st.param.b64 	[param1], 0;
	.param .b32 retval0;
	call.uni (retval0), 
	vprintf, 
	(
	param0, 
	param1
	);
	ld.param.b32 	%r1, [retval0];
	} // callseq 0
	ret;

}


// ===== COMPILED SASS (sm_100) =====

	.target	sm_100

	.elftype	@"ET_EXEC"


//--------------------- .note.nv.tkinfo           --------------------------
	.section	.note.nv.tkinfo,"",@"SHT_NOTE"
	.sectionflags	@"SHF_NOTE_NV_TKINFO"
	.tkinfo
        /*0018*/ 	.word	0x00000002
        /*0030*/ 	.string	""
        /*0030*/ 	.string	"ptxas"
        /*0030*/ 	.string	"Cuda compilation tools, release 13.0, V13.0.88"
        /*0030*/ 	.string	"Build cuda_13.0.r13.0/compiler.36424714_0"
        /*0030*/ 	.string	"-arch sm_100 -m 64 "



//--------------------- .note.nv.cuinfo           --------------------------
	.section	.note.nv.cuinfo,"",@"SHT_NOTE"
	.sectionflags	@"SHF_NOTE_NV_CUINFO"
        /*0018*/ 	.short	0x0002
        /*001a*/ 	.short	0x0064
        /*001c*/ 	.short	0x0082
	.zero		2


//--------------------- .nv.info                  --------------------------
	.section	.nv.info,"",@"SHT_CUDA_INFO"
	.align	4


	//----- nvinfo : EIATTR_REGCOUNT
	.align		4
        /*0000*/ 	.byte	0x04, 0x2f
        /*0002*/ 	.short	(.L_2 - .L_1)
	.align		4
.L_1:
        /*0004*/ 	.word	index@(_Z14hello_from_gpuv)
        /*0008*/ 	.word	0x00000018


	//----- nvinfo : EIATTR_FRAME_SIZE
	.align		4
.L_2:
        /*000c*/ 	.byte	0x04, 0x11
        /*000e*/ 	.short	(.L_4 - .L_3)
	.align		4
.L_3:
        /*0010*/ 	.word	index@(_Z14hello_from_gpuv)
        /*0014*/ 	.word	0x00000000


	//----- nvinfo : EIATTR_MIN_STACK_SIZE
	.align		4
.L_4:
        /*0018*/ 	.byte	0x04, 0x12
        /*001a*/ 	.short	(.L_6 - .L_5)
	.align		4
.L_5:
        /*001c*/ 	.word	index@(_Z14hello_from_gpuv)
        /*0020*/ 	.word	0x00000000
.L_6:


//--------------------- .nv.compat                --------------------------
	.section	.nv.compat,"",@"SHT_CUDA_COMPAT_INFO"
	.align	4
        /*0000*/ 	.byte	0x02, 0x09, 0x00, 0x00, 0x02, 0x02, 0x01, 0x00, 0x02, 0x05, 0x05, 0x00, 0x03, 0x07, 0x01, 0x01
        /*0010*/ 	.byte	0x02, 0x03, 0x00, 0x00, 0x02, 0x06, 0x01, 0x00, 0x04, 0x0b, 0x08, 0x00, 0x09, 0x00, 0x00, 0x00
        /*0020*/ 	.byte	0x00, 0x00, 0x00, 0x00


//--------------------- .nv.info._Z14hello_from_gpuv --------------------------
	.section	.nv.info._Z14hello_from_gpuv,"",@"SHT_CUDA_INFO"
	.sectionflags	@""
	.align	4


	//----- nvinfo : EIATTR_CUDA_API_VERSION
	.align		4
        /*0000*/ 	.byte	0x04, 0x37
        /*0002*/ 	.short	(.L_8 - .L_7)
.L_7:
        /*0004*/ 	.word	0x00000082


	//----- nvinfo : EIATTR_SPARSE_MMA_MASK
	.align		4
.L_8:
        /*0008*/ 	.byte	0x03, 0x50
        /*000a*/ 	.short	0x0000


	//----- nvinfo : EIATTR_MAXREG_COUNT
	.align		4
        /*000c*/ 	.byte	0x03, 0x1b
        /*000e*/ 	.short	0x00ff


	//----- nvinfo : EIATTR_EXTERNS
	.align		4
        /*0010*/ 	.byte	0x04, 0x0f
        /*0012*/ 	.short	(.L_10 - .L_9)


	//   ....[0]....
	.align		4
.L_9:
        /*0014*/ 	.word	index@(vprintf)


	//----- nvinfo : EIATTR_MERCURY_ISA_VERSION
	.align		4
.L_10:
        /*0018*/ 	.byte	0x03, 0x5f
        /*001a*/ 	.short	0x0101


	//----- nvinfo : EIATTR_VRC_CTA_INIT_COUNT
	.align		4
        /*001c*/ 	.byte	0x02, 0x4a
	.zero		1
	.zero		1


	//----- nvinfo : EIATTR_SYSCALL_OFFSETS
	.align		4
        /*0020*/ 	.byte	0x04, 0x46
        /*0022*/ 	.short	(.L_12 - .L_11)


	//   ....[0]....
.L_11:
        /*0024*/ 	.word	0x00000080


	//----- nvinfo : EIATTR_EXIT_INSTR_OFFSETS
	.align		4
.L_12:
        /*0028*/ 	.byte	0x04, 0x1c
        /*002a*/ 	.short	(.L_14 - .L_13)


	//   ....[0]....
.L_13:
        /*002c*/ 	.word	0x00000090


	//----- nvinfo : EIATTR_SW_WAR
	.align		4
.L_14:
        /*0030*/ 	.byte	0x04, 0x36
        /*0032*/ 	.short	(.L_16 - .L_15)
.L_15:
        /*0034*/ 	.word	0x00000008
.L_16:


//--------------------- .nv.callgraph             --------------------------
	.section	.nv.callgraph,"",@"SHT_CUDA_CALLGRAPH"
	.align	4
	.sectionentsize	8
	.align		4
        /*0000*/ 	.word	0x00000000
	.align		4
        /*0004*/ 	.word	0xffffffff
	.align		4
        /*0008*/ 	.word	index@(_Z14hello_from_gpuv)
	.align		4
        /*000c*/ 	.word	index@(vprintf)
	.align		4
        /*0010*/ 	.word	0x00000000
	.align		4
        /*0014*/ 	.word	0xfffffffe
	.align		4
        /*0018*/ 	.word	0x00000000
	.align		4
        /*001c*/ 	.word	0xfffffffd
	.align		4
        /*0020*/ 	.word	0x00000000
	.align		4
        /*0024*/ 	.word	0xfffffffc


//--------------------- .nv.constant4             --------------------------
	.section	.nv.constant4,"a",@progbits
	.align	8
	.align		8
.nv.constant4:
        /*0000*/ 	.dword	vprintf
	.align		8
        /*0008*/ 	.dword	$str


//--------------------- .text._Z14hello_from_gpuv --------------------------
	.section	.text._Z14hello_from_gpuv,"ax",@progbits
	.align	128
        .global         _Z14hello_from_gpuv
        .type           _Z14hello_from_gpuv,@function
        .size           _Z14hello_from_gpuv,(.L_x_2 - _Z14hello_from_gpuv)
        .other          _Z14hello_from_gpuv,@"STO_CUDA_ENTRY STV_DEFAULT"
_Z14hello_from_gpuv:
.text._Z14hello_from_gpuv:
[----:B------:R-:W0:Y:S01]  /*0000*/  LDC R1, c[0x0][0x37c] ;  /* 0x0000df00ff017b82 */ /* 0x000e220000000800 */
[----:B------:R-:W-:Y:S01]  /*0010*/  MOV R0, 0x0 ;  /* 0x0000000000007802 */ /* 0x000fe20000000f00 */
[----:B------:R-:W1:Y:S01]  /*0020*/  LDCU.64 UR4, c[0x4][0x8] ;  /* 0x01000100ff0477ac */ /* 0x000e620008000a00 */
[----:B------:R-:W-:-:S05]  /*0030*/  CS2R R6, SRZ ;  /* 0x0000000000067805 */ /* 0x000fca000001ff00 */
[----:B------:R2:W3:Y:S01]  /*0040*/  LDC.64 R2, c[0x4][R0] ;  /* 0x0100000000027b82 */ /* 0x0004e20000000a00 */
[----:B-1----:R-:W-:Y:S02]  /*0050*/  IMAD.U32 R4, RZ, RZ, UR4 ;  /* 0x00000004ff047e24 */ /* 0x002fe4000f8e00ff */
[----:B--2---:R-:W-:-:S07]  /*0060*/  IMAD.U32 R5, RZ, RZ, UR5 ;  /* 0x00000005ff057e24 */ /* 0x004fce000f8e00ff */
[----:B------:R-:W-:-:S07]  /*0070*/  LEPC R20, `(.L_x_0) ;  /* 0x000000001014794e */ /* 0x000fce0000000000 */
[----:B0--3--:R-:W-:Y:S05]  /*0080*/  CALL.ABS.NOINC R2 ;  /* 0x0000000002007343 */ /* 0x009fea0003c00000 */
.L_x_0:
[----:B------:R-:W-:Y:S05]  /*0090*/  EXIT ;  /* 0x000000000000794d */ /* 0x000fea0003800000 */
.L_x_1:
[----:B------:R-:W-:-:S00]  /*00a0*/  BRA `(.L_x_1) ;  /* 0xfffffffc00fc7947 */ /* 0x000fc0000383ffff */
[----:B------:R-:W-:-:S00]  /*00b0*/  NOP ;  /* 0x0000000000007918 */ /* 0x000fc00000000000 */
        /* <DEDUP_REMOVED lines=12> */
.L_x_2:


//--------------------- .nv.global.init           --------------------------
	.section	.nv.global.init,"aw",@progbits
.nv.global.init:
	.type		$str,@object
	.size		$str,(.L_0 - $str)
$str:
        /*0000*/ 	.byte	0x48, 0x65, 0x6c, 0x6c, 0x6f, 0x20, 0x57, 0x6f, 0x72, 0x6c, 0x64, 0x21, 0x0a, 0x00
.L_0:


//--------------------- .nv.shared.reserved.0     --------------------------
	.section	.nv.shared.reserved.0,"aw",@nobits
	.weak		__nv_reservedSMEM_offset_0_alias
	.size		__nv_reservedSMEM_offset_0_alias, 0, 64
	.other		__nv_reservedSMEM_offset_0_alias,@"STO_CUDA_RESERVED_SHARED STV_DEFAULT"
__nv_reservedSMEM_offset_0_alias:
	.zero		0
	.zero		64


//--------------------- .nv.constant0._Z14hello_from_gpuv --------------------------
	.section	.nv.constant0._Z14hello_from_gpuv,"a",@progbits
	.sectionflags	@""
	.align	4
.nv.constant0._Z14hello_from_gpuv:
	.zero		896


//--------------------- SYMBOLS --------------------------

	.type		.nv.reservedSmem.offset0,@object
	.size		.nv.reservedSmem.offset0,0x4
	.type		vprintf,@function
